//
// Generated by NVIDIA NVVM Compiler
//
// Compiler Build ID: CL-36424714
// Cuda compilation tools, release 13.0, V13.0.88
// Based on NVVM 20.0.0
//

.version 9.0
.target sm_100
.address_size 64

	// .globl	_Z3setPA100_A100_i

.visible .entry _Z3setPA100_A100_i(
	.param .u64 .ptr .align 1 _Z3setPA100_A100_i_param_0
)
{
	.reg .pred 	%p<4>;
	.reg .b32 	%r<17>;
	.reg .b64 	%rd<9>;

	ld.param.u64 	%rd1, [_Z3setPA100_A100_i_param_0];
	mov.u32 	%r4, %ctaid.x;
	mov.u32 	%r5, %ntid.x;
	mov.u32 	%r6, %tid.x;
	mad.lo.s32 	%r1, %r4, %r5, %r6;
	mov.u32 	%r7, %ctaid.y;
	mov.u32 	%r8, %ntid.y;
	mov.u32 	%r9, %tid.y;
	mad.lo.s32 	%r10, %r7, %r8, %r9;
	mov.u32 	%r11, %ctaid.z;
	mov.u32 	%r12, %ntid.z;
	mov.u32 	%r13, %tid.z;
	mad.lo.s32 	%r3, %r11, %r12, %r13;
	max.u32 	%r14, %r1, %r10;
	setp.gt.u32 	%p1, %r14, 99;
	setp.gt.u32 	%p2, %r3, 19;
	or.pred  	%p3, %p2, %p1;
	@%p3 bra 	$L__BB0_2;
	cvta.to.global.u64 	%rd2, %rd1;
	add.s32 	%r15, %r3, %r10;
	add.s32 	%r16, %r15, %r1;
	mul.wide.u32 	%rd3, %r3, 40000;
	add.s64 	%rd4, %rd2, %rd3;
	mul.wide.u32 	%rd5, %r10, 400;
	add.s64 	%rd6, %rd4, %rd5;
	mul.wide.u32 	%rd7, %r1, 4;
	add.s64 	%rd8, %rd6, %rd7;
	st.global.u32 	[%rd8], %r16;
$L__BB0_2:
	ret;

}


// ===== COMPILED SASS (sm_100) =====

	.target	sm_100

	.elftype	@"ET_EXEC"


//--------------------- .note.nv.tkinfo           --------------------------
	.section	.note.nv.tkinfo,"",@"SHT_NOTE"
	.sectionflags	@"SHF_NOTE_NV_TKINFO"
	.tkinfo
        /*0018*/ 	.word	0x00000002
        /*0030*/ 	.string	""
        /*0030*/ 	.string	"ptxas"
        /*0030*/ 	.string	"Cuda compilation tools, release 13.0, V13.0.88"
        /*0030*/ 	.string	"Build cuda_13.0.r13.0/compiler.36424714_0"
        /*0030*/ 	.string	"-arch sm_100 -m 64 "



//--------------------- .note.nv.cuinfo           --------------------------
	.section	.note.nv.cuinfo,"",@"SHT_NOTE"
	.sectionflags	@"SHF_NOTE_NV_CUINFO"
        /*0018*/ 	.short	0x0002
        /*001a*/ 	.short	0x0064
        /*001c*/ 	.short	0x0082
	.zero		2


//--------------------- .nv.info                  --------------------------
	.section	.nv.info,"",@"SHT_CUDA_INFO"
	.align	4


	//----- nvinfo : EIATTR_REGCOUNT
	.align		4
        /*0000*/ 	.byte	0x04, 0x2f
        /*0002*/ 	.short	(.L_1 - .L_0)
	.align		4
.L_0:
        /*0004*/ 	.word	index@(_Z3setPA100_A100_i)
        /*0008*/ 	.word	0x0000000a


	//----- nvinfo : EIATTR_FRAME_SIZE
	.align		4
.L_1:
        /*000c*/ 	.byte	0x04, 0x11
        /*000e*/ 	.short	(.L_3 - .L_2)
	.align		4
.L_2:
        /*0010*/ 	.word	index@(_Z3setPA100_A100_i)
        /*0014*/ 	.word	0x00000000


	//----- nvinfo : EIATTR_MIN_STACK_SIZE
	.align		4
.L_3:
        /*0018*/ 	.byte	0x04, 0x12
        /*001a*/ 	.short	(.L_5 - .L_4)
	.align		4
.L_4:
        /*001c*/ 	.word	index@(_Z3setPA100_A100_i)
        /*0020*/ 	.word	0x00000000
.L_5:


//--------------------- .nv.compat                --------------------------
	.section	.nv.compat,"",@"SHT_CUDA_COMPAT_INFO"
	.align	4
        /*0000*/ 	.byte	0x02, 0x09, 0x00, 0x00, 0x02, 0x02, 0x01, 0x00, 0x02, 0x05, 0x05, 0x00, 0x03, 0x07, 0x01, 0x01
        /*0010*/ 	.byte	0x02, 0x03, 0x00, 0x00, 0x02, 0x06, 0x01, 0x00, 0x04, 0x0b, 0x08, 0x00, 0x09, 0x00, 0x00, 0x00
        /*0020*/ 	.byte	0x00, 0x00, 0x00, 0x00


//--------------------- .nv.info._Z3setPA100_A100_i --------------------------
	.section	.nv.info._Z3setPA100_A100_i,"",@"SHT_CUDA_INFO"
	.sectionflags	@""
	.align	4


	//----- nvinfo : EIATTR_CUDA_API_VERSION
	.align		4
        /*0000*/ 	.byte	0x04, 0x37
        /*0002*/ 	.short	(.L_7 - .L_6)
.L_6:
        /*0004*/ 	.word	0x00000082


	//----- nvinfo : EIATTR_KPARAM_INFO
	.align		4
.L_7:
        /*0008*/ 	.byte	0x04, 0x17
        /*000a*/ 	.short	(.L_9 - .L_8)
.L_8:
        /*000c*/ 	.word	0x00000000
        /*0010*/ 	.short	0x0000
        /*0012*/ 	.short	0x0000
        /*0014*/ 	.byte	0x00, 0xf5, 0x21, 0x00


	//----- nvinfo : EIATTR_SPARSE_MMA_MASK
	.align		4
.L_9:
        /*0018*/ 	.byte	0x03, 0x50
        /*001a*/ 	.short	0x0000


	//----- nvinfo : EIATTR_MAXREG_COUNT
	.align		4
        /*001c*/ 	.byte	0x03, 0x1b
        /*001e*/ 	.short	0x00ff


	//----- nvinfo : EIATTR_MERCURY_ISA_VERSION
	.align		4
        /*0020*/ 	.byte	0x03, 0x5f
        /*0022*/ 	.short	0x0101


	//----- nvinfo : EIATTR_VRC_CTA_INIT_COUNT
	.align		4
        /*0024*/ 	.byte	0x02, 0x4a
	.zero		1
	.zero		1


	//----- nvinfo : EIATTR_EXIT_INSTR_OFFSETS
	.align		4
        /*0028*/ 	.byte	0x04, 0x1c
        /*002a*/ 	.short	(.L_11 - .L_10)


	//   ....[0]....
.L_10:
        /*002c*/ 	.word	0x00000100


	//   ....[1]....
        /*0030*/ 	.word	0x00000180


	//----- nvinfo : EIATTR_CBANK_PARAM_SIZE
	.align		4
.L_11:
        /*0034*/ 	.byte	0x03, 0x19
        /*0036*/ 	.short	0x0008


	//----- nvinfo : EIATTR_PARAM_CBANK
	.align		4
        /*0038*/ 	.byte	0x04, 0x0a
        /*003a*/ 	.short	(.L_13 - .L_12)
	.align		4
.L_12:
        /*003c*/ 	.word	index@(.nv.constant0._Z3setPA100_A100_i)
        /*0040*/ 	.short	0x0380
        /*0042*/ 	.short	0x0008


	//----- nvinfo : EIATTR_SW_WAR
	.align		4
.L_13:
        /*0044*/ 	.byte	0x04, 0x36
        /*0046*/ 	.short	(.L_15 - .L_14)
.L_14:
        /*0048*/ 	.word	0x00000008
.L_15:


//--------------------- .nv.callgraph             --------------------------
	.section	.nv.callgraph,"",@"SHT_CUDA_CALLGRAPH"
	.align	4
	.sectionentsize	8
	.align		4
        /*0000*/ 	.word	0x00000000
	.align		4
        /*0004*/ 	.word	0xffffffff
	.align		4
        /*0008*/ 	.word	0x00000000
	.align		4
        /*000c*/ 	.word	0xfffffffe
	.align		4
        /*0010*/ 	.word	0x00000000
	.align		4
        /*0014*/ 	.word	0xfffffffd
	.align		4
        /*0018*/ 	.word	0x00000000
	.align		4
        /*001c*/ 	.word	0xfffffffc


//--------------------- .text._Z3setPA100_A100_i  --------------------------
	.section	.text._Z3setPA100_A100_i,"ax",@progbits
	.align	128
        .global         _Z3setPA100_A100_i
        .type           _Z3setPA100_A100_i,@function
        .size           _Z3setPA100_A100_i,(.L_x_1 - _Z3setPA100_A100_i)
        .other          _Z3setPA100_A100_i,@"STO_CUDA_ENTRY STV_DEFAULT"
_Z3setPA100_A100_i:
.text._Z3setPA100_A100_i:
[----:B------:R-:W-:Y:S01]  /*0000*/  LDC R1, c[0x0][0x37c] ;  /* 0x0000df00ff017b82 */ /* 0x000fe20000000800 */
[----:B------:R-:W0:Y:S07]  /*0010*/  S2R R0, SR_TID.X ;  /* 0x0000000000007919 */ /* 0x000e2e0000002100 */
[----:B------:R-:W0:Y:S01]  /*0020*/  S2UR UR4, SR_CTAID.X ;  /* 0x00000000000479c3 */ /* 0x000e220000002500 */
[----:B------:R-:W1:Y:S01]  /*0030*/  S2R R3, SR_TID.Y ;  /* 0x0000000000037919 */ /* 0x000e620000002200 */
[----:B------:R-:W2:Y:S06]  /*0040*/  S2R R4, SR_TID.Z ;  /* 0x0000000000047919 */ /* 0x000eac0000002300 */
[----:B------:R-:W0:Y:S08]  /*0050*/  LDC R5, c[0x0][0x360] ;  /* 0x0000d800ff057b82 */ /* 0x000e300000000800 */
[----:B------:R-:W1:Y:S08]  /*0060*/  S2UR UR5, SR_CTAID.Y ;  /* 0x00000000000579c3 */ /* 0x000e700000002600 */
[----:B------:R-:W1:Y:S08]  /*0070*/  LDC R2, c[0x0][0x364] ;  /* 0x0000d900ff027b82 */ /* 0x000e700000000800 */
[----:B------:R-:W2:Y:S01]  /*0080*/  S2UR UR6, SR_CTAID.Z ;  /* 0x00000000000679c3 */ /* 0x000ea20000002700 */
[----:B0-----:R-:W-:-:S07]  /*0090*/  IMAD R5, R5, UR4, R0 ;  /* 0x0000000405057c24 */ /* 0x001fce000f8e0200 */
[----:B------:R-:W2:Y:S01]  /*00a0*/  LDC R7, c[0x0][0x368] ;  /* 0x0000da00ff077b82 */ /* 0x000ea20000000800 */
[----:B-1----:R-:W-:-:S05]  /*00b0*/  IMAD R0, R2, UR5, R3 ;  /* 0x0000000502007c24 */ /* 0x002fca000f8e0203 */
[----:B------:R-:W-:-:S04]  /*00c0*/  VIMNMX.U32 R2, PT, PT, R5, R0, !PT ;  /* 0x0000000005027248 */ /* 0x000fc80007fe0000 */
[----:B------:R-:W-:Y:S01]  /*00d0*/  ISETP.GT.U32.AND P0, PT, R2, 0x63, PT ;  /* 0x000000630200780c */ /* 0x000fe20003f04070 */
[----:B--2---:R-:W-:-:S05]  /*00e0*/  IMAD R7, R7, UR6, R4 ;  /* 0x0000000607077c24 */ /* 0x004fca000f8e0204 */
[----:B------:R-:W-:-:S13]  /*00f0*/  ISETP.GT.U32.OR P0, PT, R7, 0x13, P0 ;  /* 0x000000130700780c */ /* 0x000fda0000704470 */
[----:B------:R-:W-:Y:S05]  /*0100*/  @P0 EXIT ;  /* 0x000000000000094d */ /* 0x000fea0003800000 */
[----:B------:R-:W0:Y:S01]  /*0110*/  LDC.64 R2, c[0x0][0x380] ;  /* 0x0000e000ff027b82 */ /* 0x000e220000000a00 */
[----:B------:R-:W1:Y:S01]  /*0120*/  LDCU.64 UR4, c[0x0][0x358] ;  /* 0x00006b00ff0477ac */ /* 0x000e620008000a00 */
[----:B0-----:R-:W-:Y:S01]  /*0130*/  IMAD.WIDE.U32 R2, R7, 0x9c40, R2 ;  /* 0x00009c4007027825 */ /* 0x001fe200078e0002 */
[----:B------:R-:W-:-:S03]  /*0140*/  IADD3 R7, PT, PT, R5, R7, R0 ;  /* 0x0000000705077210 */ /* 0x000fc60007ffe000 */
[----:B------:R-:W-:-:S04]  /*0150*/  IMAD.WIDE.U32 R2, R0, 0x190, R2 ;  /* 0x0000019000027825 */ /* 0x000fc800078e0002 */
[----:B------:R-:W-:-:S05]  /*0160*/  IMAD.WIDE.U32 R2, R5, 0x4, R2 ;  /* 0x0000000405027825 */ /* 0x000fca00078e0002 */
[----:B-1----:R-:W-:Y:S01]  /*0170*/  STG.E desc[UR4][R2.64], R7 ;  /* 0x0000000702007986 */ /* 0x002fe2000c101904 */
[----:B------:R-:W-:Y:S05]  /*0180*/  EXIT ;  /* 0x000000000000794d */ /* 0x000fea0003800000 */
.L_x_0:
[----:B------:R-:W-:-:S00]  /*0190*/  BRA `(.L_x_0) ;  /* 0xfffffffc00fc7947 */ /* 0x000fc0000383ffff */
[----:B------:R-:W-:-:S00]  /*01a0*/  NOP ;  /* 0x0000000000007918 */ /* 0x000fc00000000000 */
        /* <DEDUP_REMOVED lines=13> */
.L_x_1:


//--------------------- .nv.shared.reserved.0     --------------------------
	.section	.nv.shared.reserved.0,"aw",@nobits
	.weak		__nv_reservedSMEM_offset_0_alias
	.size		__nv_reservedSMEM_offset_0_alias, 0, 64
	.other		__nv_reservedSMEM_offset_0_alias,@"STO_CUDA_RESERVED_SHARED STV_DEFAULT"
__nv_reservedSMEM_offset_0_alias:
	.zero		0
	.zero		64


//--------------------- .nv.constant0._Z3setPA100_A100_i --------------------------
	.section	.nv.constant0._Z3setPA100_A100_i,"a",@progbits
	.sectionflags	@""
	.align	4
.nv.constant0._Z3setPA100_A100_i:
	.zero		904


//--------------------- SYMBOLS --------------------------

	.type		.nv.reservedSmem.offset0,@object
	.size		.nv.reservedSmem.offset0,0x4
